//
// Generated by NVIDIA NVVM Compiler
//
// Compiler Build ID: CL-36424714
// Cuda compilation tools, release 13.0, V13.0.88
// Based on NVVM 20.0.0
//

.version 9.0
.target sm_100
.address_size 64

	// .globl	_Z9histogramPhPii

.visible .entry _Z9histogramPhPii(
	.param .u64 .ptr .align 1 _Z9histogramPhPii_param_0,
	.param .u64 .ptr .align 1 _Z9histogramPhPii_param_1,
	.param .u32 _Z9histogramPhPii_param_2
)
{
	.reg .b16 	%rs<3>;
	.reg .b32 	%r<13>;
	.reg .b64 	%rd<9>;

	ld.param.u64 	%rd1, [_Z9histogramPhPii_param_0];
	ld.param.u64 	%rd2, [_Z9histogramPhPii_param_1];
	ld.param.u32 	%r1, [_Z9histogramPhPii_param_2];
	cvta.to.global.u64 	%rd3, %rd2;
	cvta.to.global.u64 	%rd4, %rd1;
	mov.u32 	%r2, %tid.x;
	mov.u32 	%r3, %ctaid.x;
	mov.u32 	%r4, %ntid.x;
	mad.lo.s32 	%r5, %r3, %r4, %r2;
	mov.u32 	%r6, %tid.y;
	mov.u32 	%r7, %ctaid.y;
	mov.u32 	%r8, %ntid.y;
	mad.lo.s32 	%r9, %r7, %r8, %r6;
	mad.lo.s32 	%r10, %r1, %r9, %r5;
	cvt.s64.s32 	%rd5, %r10;
	add.s64 	%rd6, %rd4, %rd5;
	ld.global.u8 	%rs1, [%rd6];
	shr.u16 	%rs2, %rs1, 4;
	cvt.u32.u16 	%r11, %rs2;
	mul.wide.u32 	%rd7, %r11, 4;
	add.s64 	%rd8, %rd3, %rd7;
	atom.global.add.u32 	%r12, [%rd8], 1;
	ret;

}


// ===== COMPILED SASS (sm_100) =====

	.target	sm_100

	.elftype	@"ET_EXEC"


//--------------------- .note.nv.tkinfo           --------------------------
	.section	.note.nv.tkinfo,"",@"SHT_NOTE"
	.sectionflags	@"SHF_NOTE_NV_TKINFO"
	.tkinfo
        /*0018*/ 	.word	0x00000002
        /*0030*/ 	.string	""
        /*0030*/ 	.string	"ptxas"
        /*0030*/ 	.string	"Cuda compilation tools, release 13.0, V13.0.88"
        /*0030*/ 	.string	"Build cuda_13.0.r13.0/compiler.36424714_0"
        /*0030*/ 	.string	"-arch sm_100 -m 64 "



//--------------------- .note.nv.cuinfo           --------------------------
	.section	.note.nv.cuinfo,"",@"SHT_NOTE"
	.sectionflags	@"SHF_NOTE_NV_CUINFO"
        /*0018*/ 	.short	0x0002
        /*001a*/ 	.short	0x0064
        /*001c*/ 	.short	0x0082
	.zero		2


//--------------------- .nv.info                  --------------------------
	.section	.nv.info,"",@"SHT_CUDA_INFO"
	.align	4


	//----- nvinfo : EIATTR_REGCOUNT
	.align		4
        /*0000*/ 	.byte	0x04, 0x2f
        /*0002*/ 	.short	(.L_1 - .L_0)
	.align		4
.L_0:
        /*0004*/ 	.word	index@(_Z9histogramPhPii)
        /*0008*/ 	.word	0x0000000c


	//----- nvinfo : EIATTR_FRAME_SIZE
	.align		4
.L_1:
        /*000c*/ 	.byte	0x04, 0x11
        /*000e*/ 	.short	(.L_3 - .L_2)
	.align		4
.L_2:
        /*0010*/ 	.word	index@(_Z9histogramPhPii)
        /*0014*/ 	.word	0x00000000


	//----- nvinfo : EIATTR_MIN_STACK_SIZE
	.align		4
.L_3:
        /*0018*/ 	.byte	0x04, 0x12
        /*001a*/ 	.short	(.L_5 - .L_4)
	.align		4
.L_4:
        /*001c*/ 	.word	index@(_Z9histogramPhPii)
        /*0020*/ 	.word	0x00000000
.L_5:


//--------------------- .nv.compat                --------------------------
	.section	.nv.compat,"",@"SHT_CUDA_COMPAT_INFO"
	.align	4
        /*0000*/ 	.byte	0x02, 0x09, 0x00, 0x00, 0x02, 0x02, 0x01, 0x00, 0x02, 0x05, 0x05, 0x00, 0x03, 0x07, 0x01, 0x01
        /*0010*/ 	.byte	0x02, 0x03, 0x00, 0x00, 0x02, 0x06, 0x01, 0x00, 0x04, 0x0b, 0x08, 0x00, 0x09, 0x00, 0x00, 0x00
        /*0020*/ 	.byte	0x00, 0x00, 0x00, 0x00


//--------------------- .nv.info._Z9histogramPhPii --------------------------
	.section	.nv.info._Z9histogramPhPii,"",@"SHT_CUDA_INFO"
	.sectionflags	@""
	.align	4


	//----- nvinfo : EIATTR_CUDA_API_VERSION
	.align		4
        /*0000*/ 	.byte	0x04, 0x37
        /*0002*/ 	.short	(.L_7 - .L_6)
.L_6:
        /*0004*/ 	.word	0x00000082


	//----- nvinfo : EIATTR_KPARAM_INFO
	.align		4
.L_7:
        /*0008*/ 	.byte	0x04, 0x17
        /*000a*/ 	.short	(.L_9 - .L_8)
.L_8:
        /*000c*/ 	.word	0x00000000
        /*0010*/ 	.short	0x0002
        /*0012*/ 	.short	0x0010
        /*0014*/ 	.byte	0x00, 0xf0, 0x11, 0x00


	//----- nvinfo : EIATTR_KPARAM_INFO
	.align		4
.L_9:
        /*0018*/ 	.byte	0x04, 0x17
        /*001a*/ 	.short	(.L_11 - .L_10)
.L_10:
        /*001c*/ 	.word	0x00000000
        /*0020*/ 	.short	0x0001
        /*0022*/ 	.short	0x0008
        /*0024*/ 	.byte	0x00, 0xf5, 0x21, 0x00


	//----- nvinfo : EIATTR_KPARAM_INFO
	.align		4
.L_11:
        /*0028*/ 	.byte	0x04, 0x17
        /*002a*/ 	.short	(.L_13 - .L_12)
.L_12:
        /*002c*/ 	.word	0x00000000
        /*0030*/ 	.short	0x0000
        /*0032*/ 	.short	0x0000
        /*0034*/ 	.byte	0x00, 0xf5, 0x21, 0x00


	//----- nvinfo : EIATTR_SPARSE_MMA_MASK
	.align		4
.L_13:
        /*0038*/ 	.byte	0x03, 0x50
        /*003a*/ 	.short	0x0000


	//----- nvinfo : EIATTR_MAXREG_COUNT
	.align		4
        /*003c*/ 	.byte	0x03, 0x1b
        /*003e*/ 	.short	0x00ff


	//----- nvinfo : EIATTR_MERCURY_ISA_VERSION
	.align		4
        /*0040*/ 	.byte	0x03, 0x5f
        /*0042*/ 	.short	0x0101


	//----- nvinfo : EIATTR_VRC_CTA_INIT_COUNT
	.align		4
        /*0044*/ 	.byte	0x02, 0x4a
	.zero		1
	.zero		1


	//----- nvinfo : EIATTR_EXIT_INSTR_OFFSETS
	.align		4
        /*0048*/ 	.byte	0x04, 0x1c
        /*004a*/ 	.short	(.L_15 - .L_14)


	//   ....[0]....
.L_14:
        /*004c*/ 	.word	0x00000150


	//----- nvinfo : EIATTR_CBANK_PARAM_SIZE
	.align		4
.L_15:
        /*0050*/ 	.byte	0x03, 0x19
        /*0052*/ 	.short	0x0014


	//----- nvinfo : EIATTR_PARAM_CBANK
	.align		4
        /*0054*/ 	.byte	0x04, 0x0a
        /*0056*/ 	.short	(.L_17 - .L_16)
	.align		4
.L_16:
        /*0058*/ 	.word	index@(.nv.constant0._Z9histogramPhPii)
        /*005c*/ 	.short	0x0380
        /*005e*/ 	.short	0x0014


	//----- nvinfo : EIATTR_SW_WAR
	.align		4
.L_17:
        /*0060*/ 	.byte	0x04, 0x36
        /*0062*/ 	.short	(.L_19 - .L_18)
.L_18:
        /*0064*/ 	.word	0x00000008
.L_19:


//--------------------- .nv.callgraph             --------------------------
	.section	.nv.callgraph,"",@"SHT_CUDA_CALLGRAPH"
	.align	4
	.sectionentsize	8
	.align		4
        /*0000*/ 	.word	0x00000000
	.align		4
        /*0004*/ 	.word	0xffffffff
	.align		4
        /*0008*/ 	.word	0x00000000
	.align		4
        /*000c*/ 	.word	0xfffffffe
	.align		4
        /*0010*/ 	.word	0x00000000
	.align		4
        /*0014*/ 	.word	0xfffffffd
	.align		4
        /*0018*/ 	.word	0x00000000
	.align		4
        /*001c*/ 	.word	0xfffffffc


//--------------------- .text._Z9histogramPhPii   --------------------------
	.section	.text._Z9histogramPhPii,"ax",@progbits
	.align	128
        .global         _Z9histogramPhPii
        .type           _Z9histogramPhPii,@function
        .size           _Z9histogramPhPii,(.L_x_1 - _Z9histogramPhPii)
        .other          _Z9histogramPhPii,@"STO_CUDA_ENTRY STV_DEFAULT"
_Z9histogramPhPii:
.text._Z9histogramPhPii:
[----:B------:R-:W-:Y:S01]  /*0000*/  LDC R1, c[0x0][0x37c] ;  /* 0x0000df00ff017b82 */ /* 0x000fe20000000800 */
[----:B------:R-:W0:Y:S07]  /*0010*/  S2R R0, SR_TID.X ;  /* 0x0000000000007919 */ /* 0x000e2e0000002100 */
[----:B------:R-:W0:Y:S01]  /*0020*/  S2UR UR4, SR_CTAID.X ;  /* 0x00000000000479c3 */ /* 0x000e220000002500 */
[----:B------:R-:W1:Y:S01]  /*0030*/  LDCU UR6, c[0x0][0x390] ;  /* 0x00007200ff0677ac */ /* 0x000e620008000800 */
[----:B------:R-:W2:Y:S01]  /*0040*/  S2R R2, SR_TID.Y ;  /* 0x0000000000027919 */ /* 0x000ea20000002200 */
[----:B------:R-:W3:Y:S05]  /*0050*/  LDCU.64 UR8, c[0x0][0x380] ;  /* 0x00007000ff0877ac */ /* 0x000eea0008000a00 */
[----:B------:R-:W0:Y:S08]  /*0060*/  LDC R3, c[0x0][0x360] ;  /* 0x0000d800ff037b82 */ /* 0x000e300000000800 */
[----:B------:R-:W2:Y:S08]  /*0070*/  S2UR UR5, SR_CTAID.Y ;  /* 0x00000000000579c3 */ /* 0x000eb00000002600 */
[----:B------:R-:W2:Y:S01]  /*0080*/  LDC R5, c[0x0][0x364] ;  /* 0x0000d900ff057b82 */ /* 0x000ea20000000800 */
[----:B0-----:R-:W-:-:S02]  /*0090*/  IMAD R0, R3, UR4, R0 ;  /* 0x0000000403007c24 */ /* 0x001fc4000f8e0200 */
[----:B--2---:R-:W-:Y:S01]  /*00a0*/  IMAD R3, R5, UR5, R2 ;  /* 0x0000000505037c24 */ /* 0x004fe2000f8e0202 */
[----:B------:R-:W0:Y:S03]  /*00b0*/  LDCU.64 UR4, c[0x0][0x358] ;  /* 0x00006b00ff0477ac */ /* 0x000e260008000a00 */
[----:B-1----:R-:W-:Y:S02]  /*00c0*/  IMAD R0, R3, UR6, R0 ;  /* 0x0000000603007c24 */ /* 0x002fe4000f8e0200 */
[----:B------:R-:W1:Y:S03]  /*00d0*/  LDC.64 R2, c[0x0][0x388] ;  /* 0x0000e200ff027b82 */ /* 0x000e660000000a00 */
[----:B---3--:R-:W-:-:S04]  /*00e0*/  IADD3 R4, P0, PT, R0, UR8, RZ ;  /* 0x0000000800047c10 */ /* 0x008fc8000ff1e0ff */
[----:B------:R-:W-:-:S05]  /*00f0*/  LEA.HI.X.SX32 R5, R0, UR9, 0x1, P0 ;  /* 0x0000000900057c11 */ /* 0x000fca00080f0eff */
[----:B0-----:R-:W2:Y:S01]  /*0100*/  LDG.E.U8 R4, desc[UR4][R4.64] ;  /* 0x0000000404047981 */ /* 0x001ea2000c1e1100 */
[----:B------:R-:W-:Y:S01]  /*0110*/  HFMA2 R9, -RZ, RZ, 0, 5.9604644775390625e-08 ;  /* 0x00000001ff097431 */ /* 0x000fe200000001ff */
[----:B--2---:R-:W-:-:S05]  /*0120*/  SHF.R.U32.HI R7, RZ, 0x4, R4 ;  /* 0x00000004ff077819 */ /* 0x004fca0000011604 */
[----:B-1----:R-:W-:-:S05]  /*0130*/  IMAD.WIDE.U32 R2, R7, 0x4, R2 ;  /* 0x0000000407027825 */ /* 0x002fca00078e0002 */
[----:B------:R-:W-:Y:S01]  /*0140*/  REDG.E.ADD.STRONG.GPU desc[UR4][R2.64], R9 ;  /* 0x000000090200798e */ /* 0x000fe2000c12e104 */
[----:B------:R-:W-:Y:S05]  /*0150*/  EXIT ;  /* 0x000000000000794d */ /* 0x000fea0003800000 */
.L_x_0:
[----:B------:R-:W-:-:S00]  /*0160*/  BRA `(.L_x_0) ;  /* 0xfffffffc00fc7947 */ /* 0x000fc0000383ffff */
[----:B------:R-:W-:-:S00]  /*0170*/  NOP ;  /* 0x0000000000007918 */ /* 0x000fc00000000000 */
        /* <DEDUP_REMOVED lines=8> */
.L_x_1:


//--------------------- .nv.shared.reserved.0     --------------------------
	.section	.nv.shared.reserved.0,"aw",@nobits
	.weak		__nv_reservedSMEM_offset_0_alias
	.size		__nv_reservedSMEM_offset_0_alias, 0, 64
	.other		__nv_reservedSMEM_offset_0_alias,@"STO_CUDA_RESERVED_SHARED STV_DEFAULT"
__nv_reservedSMEM_offset_0_alias:
	.zero		0
	.zero		64


//--------------------- .nv.constant0._Z9histogramPhPii --------------------------
	.section	.nv.constant0._Z9histogramPhPii,"a",@progbits
	.sectionflags	@""
	.align	4
.nv.constant0._Z9histogramPhPii:
	.zero		916


//--------------------- SYMBOLS --------------------------

	.type		.nv.reservedSmem.offset0,@object
	.size		.nv.reservedSmem.offset0,0x4
